//
// Generated by NVIDIA NVVM Compiler
//
// Compiler Build ID: CL-36424714
// Cuda compilation tools, release 13.0, V13.0.88
// Based on NVVM 20.0.0
//

.version 9.0
.target sm_100
.address_size 64

	// .globl	_Z6conv1DPfS_ii
.extern .func  (.param .b32 func_retval0) vprintf
(
	.param .b64 vprintf_param_0,
	.param .b64 vprintf_param_1
)
;
.const .align 4 .b8 d_filter[28];
// _ZZ6conv1DPfS_iiE4tile has been demoted
.global .align 1 .b8 $str[46] = {66, 108, 111, 99, 107, 32, 40, 37, 100, 41, 44, 32, 84, 104, 114, 101, 97, 100, 32, 40, 37, 100, 41, 32, 45, 62, 32, 79, 117, 116, 112, 117, 116, 91, 37, 100, 93, 32, 61, 32, 37, 46, 50, 102, 10};

.visible .entry _Z6conv1DPfS_ii(
	.param .u64 .ptr .align 1 _Z6conv1DPfS_ii_param_0,
	.param .u64 .ptr .align 1 _Z6conv1DPfS_ii_param_1,
	.param .u32 _Z6conv1DPfS_ii_param_2,
	.param .u32 _Z6conv1DPfS_ii_param_3
)
{
	.local .align 8 .b8 	__local_depot0[24];
	.reg .b64 	%SP;
	.reg .b64 	%SPL;
	.reg .pred 	%p<18>;
	.reg .b32 	%r<51>;
	.reg .b32 	%f<70>;
	.reg .b64 	%rd<29>;
	.reg .b64 	%fd<2>;
	// demoted variable
	.shared .align 4 .b8 _ZZ6conv1DPfS_iiE4tile[1048];
	mov.u64 	%SPL, __local_depot0;
	cvta.local.u64 	%SP, %SPL;
	ld.param.u64 	%rd5, [_Z6conv1DPfS_ii_param_0];
	ld.param.u64 	%rd4, [_Z6conv1DPfS_ii_param_1];
	ld.param.u32 	%r22, [_Z6conv1DPfS_ii_param_2];
	ld.param.u32 	%r23, [_Z6conv1DPfS_ii_param_3];
	cvta.to.global.u64 	%rd1, %rd5;
	mov.u32 	%r1, %ctaid.x;
	mov.u32 	%r24, %ntid.x;
	mov.u32 	%r2, %tid.x;
	mad.lo.s32 	%r3, %r1, %r24, %r2;
	shr.u32 	%r25, %r23, 31;
	add.s32 	%r26, %r23, %r25;
	shr.s32 	%r4, %r26, 1;
	sub.s32 	%r5, %r3, %r4;
	setp.lt.s32 	%p1, %r5, 0;
	setp.ge.s32 	%p2, %r5, %r22;
	shl.b32 	%r27, %r2, 2;
	mov.u32 	%r28, _ZZ6conv1DPfS_iiE4tile;
	add.s32 	%r6, %r28, %r27;
	or.pred  	%p3, %p1, %p2;
	@%p3 bra 	$L__BB0_2;
	mul.wide.u32 	%rd6, %r5, 4;
	add.s64 	%rd7, %rd1, %rd6;
	ld.global.f32 	%f13, [%rd7];
	st.shared.f32 	[%r6], %f13;
	bra.uni 	$L__BB0_3;
$L__BB0_2:
	mov.b32 	%r29, 0;
	st.shared.u32 	[%r6], %r29;
$L__BB0_3:
	add.s32 	%r30, %r23, -1;
	setp.ge.u32 	%p4, %r2, %r30;
	@%p4 bra 	$L__BB0_7;
	add.s32 	%r7, %r5, 256;
	setp.lt.s32 	%p5, %r7, 0;
	setp.ge.s32 	%p6, %r7, %r22;
	or.pred  	%p7, %p5, %p6;
	@%p7 bra 	$L__BB0_6;
	mul.wide.u32 	%rd8, %r7, 4;
	add.s64 	%rd9, %rd1, %rd8;
	ld.global.f32 	%f14, [%rd9];
	st.shared.f32 	[%r6+1024], %f14;
	bra.uni 	$L__BB0_7;
$L__BB0_6:
	mov.b32 	%r32, 0;
	st.shared.u32 	[%r6+1024], %r32;
$L__BB0_7:
	bar.sync 	0;
	setp.ge.s32 	%p8, %r3, %r22;
	@%p8 bra 	$L__BB0_21;
	setp.lt.s32 	%p9, %r23, 1;
	mov.f32 	%f69, 0f00000000;
	@%p9 bra 	$L__BB0_20;
	and.b32  	%r8, %r23, 7;
	setp.lt.u32 	%p10, %r23, 8;
	mov.f32 	%f69, 0f00000000;
	mov.b32 	%r49, 0;
	@%p10 bra 	$L__BB0_12;
	and.b32  	%r49, %r23, 2147483640;
	neg.s32 	%r47, %r49;
	add.s32 	%r36, %r27, %r28;
	add.s32 	%r46, %r36, 16;
	mov.u64 	%rd11, d_filter;
	add.s64 	%rd28, %rd11, 16;
	mov.f32 	%f69, 0f00000000;
$L__BB0_11:
	.pragma "nounroll";
	ld.shared.f32 	%f19, [%r46+-16];
	ld.const.f32 	%f20, [%rd28+-16];
	fma.rn.f32 	%f21, %f19, %f20, %f69;
	ld.shared.f32 	%f22, [%r46+-12];
	ld.const.f32 	%f23, [%rd28+-12];
	fma.rn.f32 	%f24, %f22, %f23, %f21;
	ld.shared.f32 	%f25, [%r46+-8];
	ld.const.f32 	%f26, [%rd28+-8];
	fma.rn.f32 	%f27, %f25, %f26, %f24;
	ld.shared.f32 	%f28, [%r46+-4];
	ld.const.f32 	%f29, [%rd28+-4];
	fma.rn.f32 	%f30, %f28, %f29, %f27;
	ld.shared.f32 	%f31, [%r46];
	ld.const.f32 	%f32, [%rd28];
	fma.rn.f32 	%f33, %f31, %f32, %f30;
	ld.shared.f32 	%f34, [%r46+4];
	ld.const.f32 	%f35, [%rd28+4];
	fma.rn.f32 	%f36, %f34, %f35, %f33;
	ld.shared.f32 	%f37, [%r46+8];
	ld.const.f32 	%f38, [%rd28+8];
	fma.rn.f32 	%f39, %f37, %f38, %f36;
	ld.shared.f32 	%f40, [%r46+12];
	ld.const.f32 	%f41, [%rd28+12];
	fma.rn.f32 	%f69, %f40, %f41, %f39;
	add.s64 	%rd28, %rd28, 32;
	add.s32 	%r47, %r47, 8;
	add.s32 	%r46, %r46, 32;
	setp.ne.s32 	%p11, %r47, 0;
	@%p11 bra 	$L__BB0_11;
$L__BB0_12:
	setp.eq.s32 	%p12, %r8, 0;
	@%p12 bra 	$L__BB0_20;
	and.b32  	%r17, %r23, 3;
	setp.lt.u32 	%p13, %r8, 4;
	@%p13 bra 	$L__BB0_15;
	shl.b32 	%r37, %r49, 2;
	add.s32 	%r38, %r6, %r37;
	ld.shared.f32 	%f43, [%r38];
	mul.wide.u32 	%rd12, %r49, 4;
	mov.u64 	%rd13, d_filter;
	add.s64 	%rd14, %rd13, %rd12;
	ld.const.f32 	%f44, [%rd14];
	fma.rn.f32 	%f45, %f43, %f44, %f69;
	ld.shared.f32 	%f46, [%r38+4];
	ld.const.f32 	%f47, [%rd14+4];
	fma.rn.f32 	%f48, %f46, %f47, %f45;
	ld.shared.f32 	%f49, [%r38+8];
	ld.const.f32 	%f50, [%rd14+8];
	fma.rn.f32 	%f51, %f49, %f50, %f48;
	ld.shared.f32 	%f52, [%r38+12];
	ld.const.f32 	%f53, [%rd14+12];
	fma.rn.f32 	%f69, %f52, %f53, %f51;
	add.s32 	%r49, %r49, 4;
$L__BB0_15:
	setp.eq.s32 	%p14, %r17, 0;
	@%p14 bra 	$L__BB0_20;
	setp.eq.s32 	%p15, %r17, 1;
	@%p15 bra 	$L__BB0_18;
	shl.b32 	%r39, %r49, 2;
	add.s32 	%r40, %r6, %r39;
	ld.shared.f32 	%f55, [%r40];
	mul.wide.u32 	%rd15, %r49, 4;
	mov.u64 	%rd16, d_filter;
	add.s64 	%rd17, %rd16, %rd15;
	ld.const.f32 	%f56, [%rd17];
	fma.rn.f32 	%f57, %f55, %f56, %f69;
	ld.shared.f32 	%f58, [%r40+4];
	ld.const.f32 	%f59, [%rd17+4];
	fma.rn.f32 	%f69, %f58, %f59, %f57;
	add.s32 	%r49, %r49, 2;
$L__BB0_18:
	and.b32  	%r41, %r23, 1;
	setp.eq.b32 	%p16, %r41, 1;
	not.pred 	%p17, %p16;
	@%p17 bra 	$L__BB0_20;
	shl.b32 	%r42, %r49, 2;
	add.s32 	%r43, %r6, %r42;
	ld.shared.f32 	%f60, [%r43];
	mul.wide.u32 	%rd18, %r49, 4;
	mov.u64 	%rd19, d_filter;
	add.s64 	%rd20, %rd19, %rd18;
	ld.const.f32 	%f61, [%rd20];
	fma.rn.f32 	%f69, %f60, %f61, %f69;
$L__BB0_20:
	add.u64 	%rd21, %SP, 0;
	add.u64 	%rd22, %SPL, 0;
	cvta.to.global.u64 	%rd23, %rd4;
	mul.wide.s32 	%rd24, %r3, 4;
	add.s64 	%rd25, %rd23, %rd24;
	st.global.f32 	[%rd25], %f69;
	cvt.f64.f32 	%fd1, %f69;
	st.local.v2.u32 	[%rd22], {%r1, %r2};
	st.local.u32 	[%rd22+8], %r3;
	st.local.f64 	[%rd22+16], %fd1;
	mov.u64 	%rd26, $str;
	cvta.global.u64 	%rd27, %rd26;
	{ // callseq 0, 0
	.param .b64 param0;
	st.param.b64 	[param0], %rd27;
	.param .b64 param1;
	st.param.b64 	[param1], %rd21;
	.param .b32 retval0;
	call.uni (retval0), 
	vprintf, 
	(
	param0, 
	param1
	);
	ld.param.b32 	%r44, [retval0];
	} // callseq 0
$L__BB0_21:
	ret;

}


// ===== COMPILED SASS (sm_100) =====

	.target	sm_100

	.elftype	@"ET_EXEC"


//--------------------- .note.nv.tkinfo           --------------------------
	.section	.note.nv.tkinfo,"",@"SHT_NOTE"
	.sectionflags	@"SHF_NOTE_NV_TKINFO"
	.tkinfo
        /*0018*/ 	.word	0x00000002
        /*0030*/ 	.string	""
        /*0030*/ 	.string	"ptxas"
        /*0030*/ 	.string	"Cuda compilation tools, release 13.0, V13.0.88"
        /*0030*/ 	.string	"Build cuda_13.0.r13.0/compiler.36424714_0"
        /*0030*/ 	.string	"-arch sm_100 -m 64 "



//--------------------- .note.nv.cuinfo           --------------------------
	.section	.note.nv.cuinfo,"",@"SHT_NOTE"
	.sectionflags	@"SHF_NOTE_NV_CUINFO"
        /*0018*/ 	.short	0x0002
        /*001a*/ 	.short	0x0064
        /*001c*/ 	.short	0x0082
	.zero		2


//--------------------- .nv.info                  --------------------------
	.section	.nv.info,"",@"SHT_CUDA_INFO"
	.align	4


	//----- nvinfo : EIATTR_REGCOUNT
	.align		4
        /*0000*/ 	.byte	0x04, 0x2f
        /*0002*/ 	.short	(.L_3 - .L_2)
	.align		4
.L_2:
        /*0004*/ 	.word	index@(_Z6conv1DPfS_ii)
        /*0008*/ 	.word	0x0000001c


	//----- nvinfo : EIATTR_FRAME_SIZE
	.align		4
.L_3:
        /*000c*/ 	.byte	0x04, 0x11
        /*000e*/ 	.short	(.L_5 - .L_4)
	.align		4
.L_4:
        /*0010*/ 	.word	index@(_Z6conv1DPfS_ii)
        /*0014*/ 	.word	0x00000018


	//----- nvinfo : EIATTR_MIN_STACK_SIZE
	.align		4
.L_5:
        /*0018*/ 	.byte	0x04, 0x12
        /*001a*/ 	.short	(.L_7 - .L_6)
	.align		4
.L_6:
        /*001c*/ 	.word	index@(_Z6conv1DPfS_ii)
        /*0020*/ 	.word	0x00000018
.L_7:


//--------------------- .nv.compat                --------------------------
	.section	.nv.compat,"",@"SHT_CUDA_COMPAT_INFO"
	.align	4
        /*0000*/ 	.byte	0x02, 0x09, 0x00, 0x00, 0x02, 0x02, 0x01, 0x00, 0x02, 0x05, 0x05, 0x00, 0x03, 0x07, 0x01, 0x01
        /*0010*/ 	.byte	0x02, 0x03, 0x00, 0x00, 0x02, 0x06, 0x01, 0x00, 0x04, 0x0b, 0x08, 0x00, 0x09, 0x00, 0x00, 0x00
        /*0020*/ 	.byte	0x00, 0x00, 0x00, 0x00


//--------------------- .nv.info._Z6conv1DPfS_ii  --------------------------
	.section	.nv.info._Z6conv1DPfS_ii,"",@"SHT_CUDA_INFO"
	.sectionflags	@""
	.align	4


	//----- nvinfo : EIATTR_CUDA_API_VERSION
	.align		4
        /*0000*/ 	.byte	0x04, 0x37
        /*0002*/ 	.short	(.L_9 - .L_8)
.L_8:
        /*0004*/ 	.word	0x00000082


	//----- nvinfo : EIATTR_KPARAM_INFO
	.align		4
.L_9:
        /*0008*/ 	.byte	0x04, 0x17
        /*000a*/ 	.short	(.L_11 - .L_10)
.L_10:
        /*000c*/ 	.word	0x00000000
        /*0010*/ 	.short	0x0003
        /*0012*/ 	.short	0x0014
        /*0014*/ 	.byte	0x00, 0xf0, 0x11, 0x00


	//----- nvinfo : EIATTR_KPARAM_INFO
	.align		4
.L_11:
        /*0018*/ 	.byte	0x04, 0x17
        /*001a*/ 	.short	(.L_13 - .L_12)
.L_12:
        /*001c*/ 	.word	0x00000000
        /*0020*/ 	.short	0x0002
        /*0022*/ 	.short	0x0010
        /*0024*/ 	.byte	0x00, 0xf0, 0x11, 0x00


	//----- nvinfo : EIATTR_KPARAM_INFO
	.align		4
.L_13:
        /*0028*/ 	.byte	0x04, 0x17
        /*002a*/ 	.short	(.L_15 - .L_14)
.L_14:
        /*002c*/ 	.word	0x00000000
        /*0030*/ 	.short	0x0001
        /*0032*/ 	.short	0x0008
        /*0034*/ 	.byte	0x00, 0xf5, 0x21, 0x00


	//----- nvinfo : EIATTR_KPARAM_INFO
	.align		4
.L_15:
        /*0038*/ 	.byte	0x04, 0x17
        /*003a*/ 	.short	(.L_17 - .L_16)
.L_16:
        /*003c*/ 	.word	0x00000000
        /*0040*/ 	.short	0x0000
        /*0042*/ 	.short	0x0000
        /*0044*/ 	.byte	0x00, 0xf5, 0x21, 0x00


	//----- nvinfo : EIATTR_SPARSE_MMA_MASK
	.align		4
.L_17:
        /*0048*/ 	.byte	0x03, 0x50
        /*004a*/ 	.short	0x0000


	//----- nvinfo : EIATTR_MAXREG_COUNT
	.align		4
        /*004c*/ 	.byte	0x03, 0x1b
        /*004e*/ 	.short	0x00ff


	//----- nvinfo : EIATTR_NUM_BARRIERS
	.align		4
        /*0050*/ 	.byte	0x02, 0x4c
        /*0052*/ 	.byte	0x01
	.zero		1


	//----- nvinfo : EIATTR_EXTERNS
	.align		4
        /*0054*/ 	.byte	0x04, 0x0f
        /*0056*/ 	.short	(.L_19 - .L_18)


	//   ....[0]....
	.align		4
.L_18:
        /*0058*/ 	.word	index@(vprintf)


	//----- nvinfo : EIATTR_MERCURY_ISA_VERSION
	.align		4
.L_19:
        /*005c*/ 	.byte	0x03, 0x5f
        /*005e*/ 	.short	0x0101


	//----- nvinfo : EIATTR_VRC_CTA_INIT_COUNT
	.align		4
        /*0060*/ 	.byte	0x02, 0x4a
	.zero		1
	.zero		1


	//----- nvinfo : EIATTR_SYSCALL_OFFSETS
	.align		4
        /*0064*/ 	.byte	0x04, 0x46
        /*0066*/ 	.short	(.L_21 - .L_20)


	//   ....[0]....
.L_20:
        /*0068*/ 	.word	0x00000840


	//----- nvinfo : EIATTR_EXIT_INSTR_OFFSETS
	.align		4
.L_21:
        /*006c*/ 	.byte	0x04, 0x1c
        /*006e*/ 	.short	(.L_23 - .L_22)


	//   ....[0]....
.L_22:
        /*0070*/ 	.word	0x000002b0


	//   ....[1]....
        /*0074*/ 	.word	0x00000850


	//----- nvinfo : EIATTR_CRS_STACK_SIZE
	.align		4
.L_23:
        /*0078*/ 	.byte	0x04, 0x1e
        /*007a*/ 	.short	(.L_25 - .L_24)
.L_24:
        /*007c*/ 	.word	0x00000000


	//----- nvinfo : EIATTR_CBANK_PARAM_SIZE
	.align		4
.L_25:
        /*0080*/ 	.byte	0x03, 0x19
        /*0082*/ 	.short	0x0018


	//----- nvinfo : EIATTR_PARAM_CBANK
	.align		4
        /*0084*/ 	.byte	0x04, 0x0a
        /*0086*/ 	.short	(.L_27 - .L_26)
	.align		4
.L_26:
        /*0088*/ 	.word	index@(.nv.constant0._Z6conv1DPfS_ii)
        /*008c*/ 	.short	0x0380
        /*008e*/ 	.short	0x0018


	//----- nvinfo : EIATTR_SW_WAR
	.align		4
.L_27:
        /*0090*/ 	.byte	0x04, 0x36
        /*0092*/ 	.short	(.L_29 - .L_28)
.L_28:
        /*0094*/ 	.word	0x00000008
.L_29:


//--------------------- .nv.callgraph             --------------------------
	.section	.nv.callgraph,"",@"SHT_CUDA_CALLGRAPH"
	.align	4
	.sectionentsize	8
	.align		4
        /*0000*/ 	.word	0x00000000
	.align		4
        /*0004*/ 	.word	0xffffffff
	.align		4
        /*0008*/ 	.word	index@(_Z6conv1DPfS_ii)
	.align		4
        /*000c*/ 	.word	index@(vprintf)
	.align		4
        /*0010*/ 	.word	0x00000000
	.align		4
        /*0014*/ 	.word	0xfffffffe
	.align		4
        /*0018*/ 	.word	0x00000000
	.align		4
        /*001c*/ 	.word	0xfffffffd
	.align		4
        /*0020*/ 	.word	0x00000000
	.align		4
        /*0024*/ 	.word	0xfffffffc


//--------------------- .nv.constant4             --------------------------
	.section	.nv.constant4,"a",@progbits
	.align	8
	.align		8
.nv.constant4:
        /*0000*/ 	.dword	vprintf
	.align		8
        /*0008*/ 	.dword	$str


//--------------------- .nv.constant3             --------------------------
	.section	.nv.constant3,"a",@progbits
	.align	4
.nv.constant3:
	.type		d_filter,@object
	.size		d_filter,(.L_0 - d_filter)
d_filter:
	.zero		28
.L_0:


//--------------------- .text._Z6conv1DPfS_ii     --------------------------
	.section	.text._Z6conv1DPfS_ii,"ax",@progbits
	.align	128
        .global         _Z6conv1DPfS_ii
        .type           _Z6conv1DPfS_ii,@function
        .size           _Z6conv1DPfS_ii,(.L_x_10 - _Z6conv1DPfS_ii)
        .other          _Z6conv1DPfS_ii,@"STO_CUDA_ENTRY STV_DEFAULT"
_Z6conv1DPfS_ii:
.text._Z6conv1DPfS_ii:
[----:B------:R-:W0:Y:S01]  /*0000*/  LDC R1, c[0x0][0x37c] ;  /* 0x0000df00ff017b82 */ /* 0x000e220000000800 */
[----:B------:R-:W1:Y:S07]  /*0010*/  S2R R2, SR_CTAID.X ;  /* 0x0000000000027919 */ /* 0x000e6e0000002500 */
[----:B------:R-:W2:Y:S01]  /*0020*/  LDC.64 R4, c[0x0][0x390] ;  /* 0x0000e400ff047b82 */ /* 0x000ea20000000a00 */
[----:B------:R-:W3:Y:S01]  /*0030*/  LDCU UR6, c[0x0][0x2fc] ;  /* 0x00005f80ff0677ac */ /* 0x000ee20008000800 */
[----:B0-----:R-:W-:Y:S01]  /*0040*/  VIADD R1, R1, 0xffffffe8 ;  /* 0xffffffe801017836 */ /* 0x001fe20000000000 */
[----:B------:R-:W1:Y:S01]  /*0050*/  S2R R3, SR_TID.X ;  /* 0x0000000000037919 */ /* 0x000e620000002100 */
[----:B------:R-:W1:Y:S01]  /*0060*/  LDCU UR4, c[0x0][0x360] ;  /* 0x00006c00ff0477ac */ /* 0x000e620008000800 */
[----:B------:R-:W0:Y:S01]  /*0070*/  LDCU.64 UR10, c[0x0][0x358] ;  /* 0x00006b00ff0a77ac */ /* 0x000e220008000a00 */
[----:B--2---:R-:W-:-:S04]  /*0080*/  LEA.HI R6, R5, R5, RZ, 0x1 ;  /* 0x0000000505067211 */ /* 0x004fc800078f08ff */
[----:B------:R-:W-:Y:S01]  /*0090*/  SHF.R.S32.HI R7, RZ, 0x1, R6 ;  /* 0x00000001ff077819 */ /* 0x000fe20000011406 */
[----:B-1----:R-:W-:-:S04]  /*00a0*/  IMAD R0, R2, UR4, R3 ;  /* 0x0000000402007c24 */ /* 0x002fc8000f8e0203 */
[----:B------:R-:W-:-:S05]  /*00b0*/  IMAD.IADD R9, R0, 0x1, -R7 ;  /* 0x0000000100097824 */ /* 0x000fca00078e0a07 */
[----:B------:R-:W-:-:S04]  /*00c0*/  ISETP.GE.AND P0, PT, R9, R4, PT ;  /* 0x000000040900720c */ /* 0x000fc80003f06270 */
[----:B------:R-:W-:-:S13]  /*00d0*/  ISETP.LT.OR P0, PT, R9, RZ, P0 ;  /* 0x000000ff0900720c */ /* 0x000fda0000701670 */
[----:B------:R-:W1:Y:S02]  /*00e0*/  @!P0 LDC.64 R10, c[0x0][0x380] ;  /* 0x0000e000ff0a8b82 */ /* 0x000e640000000a00 */
[----:B-1----:R-:W-:-:S06]  /*00f0*/  @!P0 IMAD.WIDE.U32 R10, R9, 0x4, R10 ;  /* 0x00000004090a8825 */ /* 0x002fcc00078e000a */
[----:B0-----:R-:W2:Y:S01]  /*0100*/  @!P0 LDG.E R11, desc[UR10][R10.64] ;  /* 0x0000000a0a0b8981 */ /* 0x001ea2000c1e1900 */
[----:B------:R-:W0:Y:S01]  /*0110*/  S2UR UR5, SR_CgaCtaId ;  /* 0x00000000000579c3 */ /* 0x000e220000008800 */
[----:B------:R-:W-:Y:S01]  /*0120*/  UMOV UR4, 0x400 ;  /* 0x0000040000047882 */ /* 0x000fe20000000000 */
[----:B------:R-:W-:Y:S01]  /*0130*/  IADD3 R12, PT, PT, R5, -0x1, RZ ;  /* 0xffffffff050c7810 */ /* 0x000fe20007ffe0ff */
[----:B------:R-:W-:Y:S01]  /*0140*/  BSSY.RECONVERGENT B0, `(.L_x_0) ;  /* 0x0000014000007945 */ /* 0x000fe20003800200 */
[----:B0-----:R-:W-:Y:S01]  /*0150*/  ULEA UR4, UR5, UR4, 0x18 ;  /* 0x0000000405047291 */ /* 0x001fe2000f8ec0ff */
[----:B------:R-:W0:Y:S05]  /*0160*/  LDCU UR5, c[0x0][0x2f8] ;  /* 0x00005f00ff0577ac */ /* 0x000e2a0008000800 */
[----:B------:R-:W-:-:S02]  /*0170*/  LEA R8, R3, UR4, 0x2 ;  /* 0x0000000403087c11 */ /* 0x000fc4000f8e10ff */
[----:B0-----:R-:W-:-:S05]  /*0180*/  IADD3 R6, P1, PT, R1, UR5, RZ ;  /* 0x0000000501067c10 */ /* 0x001fca000ff3e0ff */
[----:B---3--:R-:W-:Y:S01]  /*0190*/  IMAD.X R7, RZ, RZ, UR6, P1 ;  /* 0x00000006ff077e24 */ /* 0x008fe200088e06ff */
[----:B--2---:R0:W-:Y:S04]  /*01a0*/  @!P0 STS [R8], R11 ;  /* 0x0000000b08008388 */ /* 0x0041e80000000800 */
[----:B------:R0:W-:Y:S01]  /*01b0*/  @P0 STS [R8], RZ ;  /* 0x000000ff08000388 */ /* 0x0001e20000000800 */
[----:B------:R-:W-:-:S13]  /*01c0*/  ISETP.GE.U32.AND P0, PT, R3, R12, PT ;  /* 0x0000000c0300720c */ /* 0x000fda0003f06070 */
[----:B0-----:R-:W-:Y:S05]  /*01d0*/  @P0 BRA `(.L_x_1) ;  /* 0x0000000000280947 */ /* 0x001fea0003800000 */
[----:B------:R-:W-:-:S05]  /*01e0*/  VIADD R9, R9, 0x100 ;  /* 0x0000010009097836 */ /* 0x000fca0000000000 */
[----:B------:R-:W-:-:S04]  /*01f0*/  ISETP.GE.AND P0, PT, R9, R4, PT ;  /* 0x000000040900720c */ /* 0x000fc80003f06270 */
[----:B------:R-:W-:-:S13]  /*0200*/  ISETP.LT.OR P0, PT, R9, RZ, P0 ;  /* 0x000000ff0900720c */ /* 0x000fda0000701670 */
[----:B------:R-:W-:Y:S05]  /*0210*/  @P0 BRA `(.L_x_2) ;  /* 0x0000000000140947 */ /* 0x000fea0003800000 */
[----:B------:R-:W0:Y:S02]  /*0220*/  LDC.64 R10, c[0x0][0x380] ;  /* 0x0000e000ff0a7b82 */ /* 0x000e240000000a00 */
[----:B0-----:R-:W-:-:S06]  /*0230*/  IMAD.WIDE.U32 R10, R9, 0x4, R10 ;  /* 0x00000004090a7825 */ /* 0x001fcc00078e000a */
[----:B------:R-:W2:Y:S04]  /*0240*/  LDG.E R11, desc[UR10][R10.64] ;  /* 0x0000000a0a0b7981 */ /* 0x000ea8000c1e1900 */
[----:B--2---:R0:W-:Y:S01]  /*0250*/  STS [R8+0x400], R11 ;  /* 0x0004000b08007388 */ /* 0x0041e20000000800 */
[----:B------:R-:W-:Y:S05]  /*0260*/  BRA `(.L_x_1) ;  /* 0x0000000000047947 */ /* 0x000fea0003800000 */
.L_x_2:
[----:B------:R1:W-:Y:S02]  /*0270*/  STS [R8+0x400], RZ ;  /* 0x000400ff08007388 */ /* 0x0003e40000000800 */
.L_x_1:
[----:B------:R-:W-:Y:S05]  /*0280*/  BSYNC.RECONVERGENT B0 ;  /* 0x0000000000007941 */ /* 0x000fea0003800200 */
.L_x_0:
[----:B------:R-:W-:Y:S01]  /*0290*/  BAR.SYNC.DEFER_BLOCKING 0x0 ;  /* 0x0000000000007b1d */ /* 0x000fe20000010000 */
[----:B------:R-:W-:-:S13]  /*02a0*/  ISETP.GE.AND P0, PT, R0, R4, PT ;  /* 0x000000040000720c */ /* 0x000fda0003f06270 */
[----:B------:R-:W-:Y:S05]  /*02b0*/  @P0 EXIT ;  /* 0x000000000000094d */ /* 0x000fea0003800000 */
[----:B------:R-:W-:Y:S01]  /*02c0*/  ISETP.GE.AND P0, PT, R5, 0x1, PT ;  /* 0x000000010500780c */ /* 0x000fe20003f06270 */
[----:B------:R-:W-:-:S12]  /*02d0*/  HFMA2 R9, -RZ, RZ, 0, 0 ;  /* 0x00000000ff097431 */ /* 0x000fd800000001ff */
[----:B------:R-:W-:Y:S05]  /*02e0*/  @!P0 BRA `(.L_x_3) ;  /* 0x0000000400208947 */ /* 0x000fea0003800000 */
[C---:B------:R-:W-:Y:S01]  /*02f0*/  ISETP.GE.U32.AND P1, PT, R5.reuse, 0x8, PT ;  /* 0x000000080500780c */ /* 0x040fe20003f26070 */
[----:B------:R-:W-:Y:S01]  /*0300*/  IMAD.MOV.U32 R9, RZ, RZ, RZ ;  /* 0x000000ffff097224 */ /* 0x000fe200078e00ff */
[----:B------:R-:W-:Y:S01]  /*0310*/  LOP3.LUT R14, R5, 0x7, RZ, 0xc0, !PT ;  /* 0x00000007050e7812 */ /* 0x000fe200078ec0ff */
[----:B0-----:R-:W-:-:S03]  /*0320*/  IMAD.MOV.U32 R11, RZ, RZ, RZ ;  /* 0x000000ffff0b7224 */ /* 0x001fc600078e00ff */
[----:B------:R-:W-:-:S07]  /*0330*/  ISETP.NE.AND P0, PT, R14, RZ, PT ;  /* 0x000000ff0e00720c */ /* 0x000fce0003f05270 */
[----:B------:R-:W-:Y:S06]  /*0340*/  @!P1 BRA `(.L_x_4) ;  /* 0x0000000000789947 */ /* 0x000fec0003800000 */
[----:B------:R-:W-:Y:S01]  /*0350*/  LOP3.LUT R11, R5, 0x7ffffff8, RZ, 0xc0, !PT ;  /* 0x7ffffff8050b7812 */ /* 0x000fe200078ec0ff */
[----:B------:R-:W-:Y:S01]  /*0360*/  IMAD.MOV.U32 R9, RZ, RZ, RZ ;  /* 0x000000ffff097224 */ /* 0x000fe200078e00ff */
[----:B------:R-:W-:Y:S01]  /*0370*/  IADD3 R10, PT, PT, R8, 0x10, RZ ;  /* 0x00000010080a7810 */ /* 0x000fe20007ffe0ff */
[----:B------:R-:W-:Y:S01]  /*0380*/  UMOV UR12, 0x10 ;  /* 0x00000010000c7882 */ /* 0x000fe20000000000 */
[----:B------:R-:W-:-:S07]  /*0390*/  IADD3 R4, PT, PT, -R11, RZ, RZ ;  /* 0x000000ff0b047210 */ /* 0x000fce0007ffe1ff */
.L_x_5:
[----:B------:R-:W0:Y:S01]  /*03a0*/  LDS R12, [R10+-0x10] ;  /* 0xfffff0000a0c7984 */ /* 0x000e220000000800 */
[----:B------:R-:W0:Y:S01]  /*03b0*/  LDCU.64 UR4, c[0x3][UR12+-0x10] ;  /* 0x00fffe000c0477ac */ /* 0x000e220008000a00 */
[----:B------:R-:W-:Y:S02]  /*03c0*/  VIADD R4, R4, 0x8 ;  /* 0x0000000804047836 */ /* 0x000fe40000000000 */
[----:B------:R-:W2:Y:S01]  /*03d0*/  LDS R13, [R10+-0xc] ;  /* 0xfffff4000a0d7984 */ /* 0x000ea20000000800 */
[----:B------:R-:W3:Y:S02]  /*03e0*/  LDCU.64 UR6, c[0x3][UR12+-0x8] ;  /* 0x00ffff000c0677ac */ /* 0x000ee40008000a00 */
[----:B------:R-:W-:Y:S01]  /*03f0*/  ISETP.NE.AND P1, PT, R4, RZ, PT ;  /* 0x000000ff0400720c */ /* 0x000fe20003f25270 */
[----:B------:R-:W3:Y:S01]  /*0400*/  LDS R15, [R10+-0x8] ;  /* 0xfffff8000a0f7984 */ /* 0x000ee20000000800 */
[----:B------:R-:W4:Y:S03]  /*0410*/  LDCU.64 UR8, c[0x3][UR12] ;  /* 0x00c000000c0877ac */ /* 0x000f260008000a00 */
[----:B------:R-:W5:Y:S04]  /*0420*/  LDS R17, [R10+-0x4] ;  /* 0xfffffc000a117984 */ /* 0x000f680000000800 */
[----:B------:R-:W4:Y:S04]  /*0430*/  LDS R19, [R10] ;  /* 0x000000000a137984 */ /* 0x000f280000000800 */
[----:B------:R-:W1:Y:S04]  /*0440*/  LDS R21, [R10+0x4] ;  /* 0x000004000a157984 */ /* 0x000e680000000800 */
[----:B------:R-:W1:Y:S04]  /*0450*/  LDS R23, [R10+0x8] ;  /* 0x000008000a177984 */ /* 0x000e680000000800 */
[----:B------:R0:W1:Y:S02]  /*0460*/  LDS R25, [R10+0xc] ;  /* 0x00000c000a197984 */ /* 0x0000640000000800 */
[----:B0-----:R-:W-:Y:S01]  /*0470*/  IADD3 R10, PT, PT, R10, 0x20, RZ ;  /* 0x000000200a0a7810 */ /* 0x001fe20007ffe0ff */
[----:B------:R-:W-:-:S04]  /*0480*/  FFMA R12, R12, UR4, R9 ;  /* 0x000000040c0c7c23 */ /* 0x000fc80008000009 */
[----:B--2---:R-:W-:Y:S01]  /*0490*/  FFMA R12, R13, UR5, R12 ;  /* 0x000000050d0c7c23 */ /* 0x004fe2000800000c */
[----:B------:R-:W0:Y:S03]  /*04a0*/  LDCU.64 UR4, c[0x3][UR12+0x8] ;  /* 0x00c001000c0477ac */ /* 0x000e260008000a00 */
[----:B---3--:R-:W-:Y:S01]  /*04b0*/  FFMA R12, R15, UR6, R12 ;  /* 0x000000060f0c7c23 */ /* 0x008fe2000800000c */
[----:B------:R-:W-:-:S03]  /*04c0*/  UIADD3 UR12, UPT, UPT, UR12, 0x20, URZ ;  /* 0x000000200c0c7890 */ /* 0x000fc6000fffe0ff */
[----:B-----5:R-:W-:-:S04]  /*04d0*/  FFMA R12, R17, UR7, R12 ;  /* 0x00000007110c7c23 */ /* 0x020fc8000800000c */
[----:B----4-:R-:W-:-:S04]  /*04e0*/  FFMA R12, R19, UR8, R12 ;  /* 0x00000008130c7c23 */ /* 0x010fc8000800000c */
[----:B-1----:R-:W-:-:S04]  /*04f0*/  FFMA R12, R21, UR9, R12 ;  /* 0x00000009150c7c23 */ /* 0x002fc8000800000c */
[----:B0-----:R-:W-:-:S04]  /*0500*/  FFMA R12, R23, UR4, R12 ;  /* 0x00000004170c7c23 */ /* 0x001fc8000800000c */
[----:B------:R-:W-:Y:S01]  /*0510*/  FFMA R9, R25, UR5, R12 ;  /* 0x0000000519097c23 */ /* 0x000fe2000800000c */
[----:B------:R-:W-:Y:S06]  /*0520*/  @P1 BRA `(.L_x_5) ;  /* 0xfffffffc009c1947 */ /* 0x000fec000383ffff */
.L_x_4:
[----:B------:R-:W-:Y:S05]  /*0530*/  @!P0 BRA `(.L_x_3) ;  /* 0x00000000008c8947 */ /* 0x000fea0003800000 */
[----:B------:R-:W-:Y:S02]  /*0540*/  ISETP.GE.U32.AND P0, PT, R14, 0x4, PT ;  /* 0x000000040e00780c */ /* 0x000fe40003f06070 */
[----:B------:R-:W-:-:S04]  /*0550*/  LOP3.LUT R20, R5, 0x3, RZ, 0xc0, !PT ;  /* 0x0000000305147812 */ /* 0x000fc800078ec0ff */
[----:B------:R-:W-:-:S07]  /*0560*/  ISETP.NE.AND P1, PT, R20, RZ, PT ;  /* 0x000000ff1400720c */ /* 0x000fce0003f25270 */
[----:B------:R-:W-:Y:S06]  /*0570*/  @!P0 BRA `(.L_x_6) ;  /* 0x0000000000348947 */ /* 0x000fec0003800000 */
[C---:B------:R-:W-:Y:S01]  /*0580*/  IMAD R4, R11.reuse, 0x4, R8 ;  /* 0x000000040b047824 */ /* 0x040fe200078e0208 */
[C---:B------:R-:W-:Y:S01]  /*0590*/  SHF.L.U32 R16, R11.reuse, 0x2, RZ ;  /* 0x000000020b107819 */ /* 0x040fe200000006ff */
[----:B------:R-:W-:-:S03]  /*05a0*/  VIADD R11, R11, 0x4 ;  /* 0x000000040b0b7836 */ /* 0x000fc60000000000 */
[----:B------:R-:W0:Y:S01]  /*05b0*/  LDS R10, [R4] ;  /* 0x00000000040a7984 */ /* 0x000e220000000800 */
[----:B------:R-:W0:Y:S03]  /*05c0*/  LDC.64 R12, c[0x3][R16] ;  /* 0x00c00000100c7b82 */ /* 0x000e260000000a00 */
[----:B------:R-:W2:Y:S04]  /*05d0*/  LDS R17, [R4+0x4] ;  /* 0x0000040004117984 */ /* 0x000ea80000000800 */
[----:B------:R-:W3:Y:S01]  /*05e0*/  LDS R18, [R4+0x8] ;  /* 0x0000080004127984 */ /* 0x000ee20000000800 */
[----:B------:R-:W3:Y:S03]  /*05f0*/  LDC.64 R14, c[0x3][R16+0x8] ;  /* 0x00c00200100e7b82 */ /* 0x000ee60000000a00 */
[----:B------:R-:W4:Y:S01]  /*0600*/  LDS R19, [R4+0xc] ;  /* 0x00000c0004137984 */ /* 0x000f220000000800 */
[----:B0-----:R-:W-:-:S04]  /*0610*/  FFMA R10, R10, R12, R9 ;  /* 0x0000000c0a0a7223 */ /* 0x001fc80000000009 */
[----:B--2---:R-:W-:-:S04]  /*0620*/  FFMA R13, R17, R13, R10 ;  /* 0x0000000d110d7223 */ /* 0x004fc8000000000a */
[----:B---3--:R-:W-:-:S04]  /*0630*/  FFMA R14, R18, R14, R13 ;  /* 0x0000000e120e7223 */ /* 0x008fc8000000000d */
[----:B----4-:R-:W-:-:S07]  /*0640*/  FFMA R9, R19, R15, R14 ;  /* 0x0000000f13097223 */ /* 0x010fce000000000e */
.L_x_6:
[----:B------:R-:W-:Y:S05]  /*0650*/  @!P1 BRA `(.L_x_3) ;  /* 0x0000000000449947 */ /* 0x000fea0003800000 */
[----:B------:R-:W-:Y:S02]  /*0660*/  ISETP.NE.AND P0, PT, R20, 0x1, PT ;  /* 0x000000011400780c */ /* 0x000fe40003f05270 */
[----:B------:R-:W-:-:S04]  /*0670*/  LOP3.LUT R5, R5, 0x1, RZ, 0xc0, !PT ;  /* 0x0000000105057812 */ /* 0x000fc800078ec0ff */
[----:B------:R-:W-:-:S07]  /*0680*/  ISETP.NE.U32.AND P1, PT, R5, 0x1, PT ;  /* 0x000000010500780c */ /* 0x000fce0003f25070 */
[----:B------:R-:W-:Y:S06]  /*0690*/  @!P0 BRA `(.L_x_7) ;  /* 0x0000000000208947 */ /* 0x000fec0003800000 */
[C---:B------:R-:W-:Y:S01]  /*06a0*/  LEA R4, R11.reuse, R8, 0x2 ;  /* 0x000000080b047211 */ /* 0x040fe200078e10ff */
[C---:B------:R-:W-:Y:S01]  /*06b0*/  IMAD.SHL.U32 R5, R11.reuse, 0x4, RZ ;  /* 0x000000040b057824 */ /* 0x040fe200078e00ff */
[----:B------:R-:W-:-:S03]  /*06c0*/  IADD3 R11, PT, PT, R11, 0x2, RZ ;  /* 0x000000020b0b7810 */ /* 0x000fc60007ffe0ff */
[----:B------:R-:W0:Y:S01]  /*06d0*/  LDS R10, [R4] ;  /* 0x00000000040a7984 */ /* 0x000e220000000800 */
[----:B------:R-:W0:Y:S03]  /*06e0*/  LDC.64 R12, c[0x3][R5] ;  /* 0x00c00000050c7b82 */ /* 0x000e260000000a00 */
[----:B------:R-:W2:Y:S01]  /*06f0*/  LDS R15, [R4+0x4] ;  /* 0x00000400040f7984 */ /* 0x000ea20000000800 */
[----:B0-----:R-:W-:-:S04]  /*0700*/  FFMA R10, R10, R12, R9 ;  /* 0x0000000c0a0a7223 */ /* 0x001fc80000000009 */
[----:B--2---:R-:W-:-:S07]  /*0710*/  FFMA R9, R15, R13, R10 ;  /* 0x0000000d0f097223 */ /* 0x004fce000000000a */
.L_x_7:
[C---:B-1----:R-:W-:Y:S01]  /*0720*/  @!P1 IMAD R8, R11.reuse, 0x4, R8 ;  /* 0x000000040b089824 */ /* 0x042fe200078e0208 */
[----:B------:R-:W-:-:S05]  /*0730*/  @!P1 SHF.L.U32 R11, R11, 0x2, RZ ;  /* 0x000000020b0b9819 */ /* 0x000fca00000006ff */
[----:B------:R-:W0:Y:S01]  /*0740*/  @!P1 LDS R8, [R8] ;  /* 0x0000000008089984 */ /* 0x000e220000000800 */
[----:B------:R-:W0:Y:S02]  /*0750*/  @!P1 LDC R11, c[0x3][R11] ;  /* 0x00c000000b0b9b82 */ /* 0x000e240000000800 */
[----:B0-----:R-:W-:-:S07]  /*0760*/  @!P1 FFMA R9, R8, R11, R9 ;  /* 0x0000000b08099223 */ /* 0x001fce0000000009 */
.L_x_3:
[----:B0-----:R-:W0:Y:S01]  /*0770*/  LDC.64 R10, c[0x0][0x388] ;  /* 0x0000e200ff0a7b82 */ /* 0x001e220000000a00 */
[----:B------:R-:W2:Y:S01]  /*0780*/  F2F.F64.F32 R12, R9 ;  /* 0x00000009000c7310 */ /* 0x000ea20000201800 */
[----:B-1----:R-:W-:Y:S01]  /*0790*/  MOV R8, 0x0 ;  /* 0x0000000000087802 */ /* 0x002fe20000000f00 */
[----:B------:R1:W-:Y:S01]  /*07a0*/  STL.64 [R1], R2 ;  /* 0x0000000201007387 */ /* 0x0003e20000100a00 */
[----:B------:R-:W3:Y:S03]  /*07b0*/  LDCU.64 UR4, c[0x4][0x8] ;  /* 0x01000100ff0477ac */ /* 0x000ee60008000a00 */
[----:B------:R1:W-:Y:S01]  /*07c0*/  STL [R1+0x8], R0 ;  /* 0x0000080001007387 */ /* 0x0003e20000100800 */
[----:B------:R1:W4:Y:S03]  /*07d0*/  LDC.64 R14, c[0x4][R8] ;  /* 0x01000000080e7b82 */ /* 0x0003260000000a00 */
[----:B--2---:R1:W-:Y:S01]  /*07e0*/  STL.64 [R1+0x10], R12 ;  /* 0x0000100c01007387 */ /* 0x0043e20000100a00 */
[----:B---3--:R-:W-:Y:S01]  /*07f0*/  IMAD.U32 R4, RZ, RZ, UR4 ;  /* 0x00000004ff047e24 */ /* 0x008fe2000f8e00ff */
[----:B------:R-:W-:Y:S01]  /*0800*/  MOV R5, UR5 ;  /* 0x0000000500057c02 */ /* 0x000fe20008000f00 */
[----:B0-----:R-:W-:-:S05]  /*0810*/  IMAD.WIDE R10, R0, 0x4, R10 ;  /* 0x00000004000a7825 */ /* 0x001fca00078e020a */
[----:B------:R1:W-:Y:S02]  /*0820*/  STG.E desc[UR10][R10.64], R9 ;  /* 0x000000090a007986 */ /* 0x0003e4000c10190a */
[----:B------:R-:W-:-:S07]  /*0830*/  LEPC R20, `(.L_x_8) ;  /* 0x000000001014794e */ /* 0x000fce0000000000 */
[----:B-1--4-:R-:W-:Y:S05]  /*0840*/  CALL.ABS.NOINC R14 ;  /* 0x000000000e007343 */ /* 0x012fea0003c00000 */
.L_x_8:
[----:B------:R-:W-:Y:S05]  /*0850*/  EXIT ;  /* 0x000000000000794d */ /* 0x000fea0003800000 */
.L_x_9:
[----:B------:R-:W-:-:S00]  /*0860*/  BRA `(.L_x_9) ;  /* 0xfffffffc00fc7947 */ /* 0x000fc0000383ffff */
[----:B------:R-:W-:-:S00]  /*0870*/  NOP ;  /* 0x0000000000007918 */ /* 0x000fc00000000000 */
        /* <DEDUP_REMOVED lines=8> */
.L_x_10:


//--------------------- .nv.global.init           --------------------------
	.section	.nv.global.init,"aw",@progbits
.nv.global.init:
	.type		$str,@object
	.size		$str,(.L_1 - $str)
$str:
        /*0000*/ 	.byte	0x42, 0x6c, 0x6f, 0x63, 0x6b, 0x20, 0x28, 0x25, 0x64, 0x29, 0x2c, 0x20, 0x54, 0x68, 0x72, 0x65
        /*0010*/ 	.byte	0x61, 0x64, 0x20, 0x28, 0x25, 0x64, 0x29, 0x20, 0x2d, 0x3e, 0x20, 0x4f, 0x75, 0x74, 0x70, 0x75
        /*0020*/ 	.byte	0x74, 0x5b, 0x25, 0x64, 0x5d, 0x20, 0x3d, 0x20, 0x25, 0x2e, 0x32, 0x66, 0x0a, 0x00
.L_1:


//--------------------- .nv.shared._Z6conv1DPfS_ii --------------------------
	.section	.nv.shared._Z6conv1DPfS_ii,"aw",@nobits
	.sectionflags	@""
	.align	4
.nv.shared._Z6conv1DPfS_ii:
	.zero		2072


//--------------------- .nv.shared.reserved.0     --------------------------
	.section	.nv.shared.reserved.0,"aw",@nobits
	.weak		__nv_reservedSMEM_offset_0_alias
	.size		__nv_reservedSMEM_offset_0_alias, 0, 64
	.other		__nv_reservedSMEM_offset_0_alias,@"STO_CUDA_RESERVED_SHARED STV_DEFAULT"
__nv_reservedSMEM_offset_0_alias:
	.zero		0
	.zero		64


//--------------------- .nv.constant0._Z6conv1DPfS_ii --------------------------
	.section	.nv.constant0._Z6conv1DPfS_ii,"a",@progbits
	.sectionflags	@""
	.align	4
.nv.constant0._Z6conv1DPfS_ii:
	.zero		920


//--------------------- SYMBOLS --------------------------

	.type		.nv.reservedSmem.offset0,@object
	.size		.nv.reservedSmem.offset0,0x4
	.type		.nv.reservedSmem.cap,@object
	.size		.nv.reservedSmem.cap,0x4
	.type		vprintf,@function
